//
// Generated by NVIDIA NVVM Compiler
//
// Compiler Build ID: CL-36424714
// Cuda compilation tools, release 13.0, V13.0.88
// Based on NVVM 20.0.0
//

.version 9.0
.target sm_100
.address_size 64

	// .globl	_Z16matrixMultKernelPfS_S_i
// _ZZ16matrixMultKernelPfS_S_iE3Ads has been demoted
// _ZZ16matrixMultKernelPfS_S_iE3Bds has been demoted
// _ZZ10foo_kernelPfS_S_S_S_E3a_s has been demoted
// _ZZ10foo_kernelPfS_S_S_S_E4bc_s has been demoted

.visible .entry _Z16matrixMultKernelPfS_S_i(
	.param .u64 .ptr .align 1 _Z16matrixMultKernelPfS_S_i_param_0,
	.param .u64 .ptr .align 1 _Z16matrixMultKernelPfS_S_i_param_1,
	.param .u64 .ptr .align 1 _Z16matrixMultKernelPfS_S_i_param_2,
	.param .u32 _Z16matrixMultKernelPfS_S_i_param_3
)
{
	.reg .pred 	%p<10>;
	.reg .b32 	%r<59>;
	.reg .b32 	%f<143>;
	.reg .b64 	%rd<25>;
	// demoted variable
	.shared .align 4 .b8 _ZZ16matrixMultKernelPfS_S_iE3Ads[16];
	// demoted variable
	.shared .align 4 .b8 _ZZ16matrixMultKernelPfS_S_iE3Bds[16];
	ld.param.u64 	%rd4, [_Z16matrixMultKernelPfS_S_i_param_0];
	ld.param.u64 	%rd5, [_Z16matrixMultKernelPfS_S_i_param_1];
	ld.param.u64 	%rd3, [_Z16matrixMultKernelPfS_S_i_param_2];
	ld.param.u32 	%r27, [_Z16matrixMultKernelPfS_S_i_param_3];
	cvta.to.global.u64 	%rd1, %rd5;
	cvta.to.global.u64 	%rd2, %rd4;
	mov.u32 	%r28, %ctaid.x;
	mov.u32 	%r29, %ctaid.y;
	mov.u32 	%r1, %tid.x;
	mov.u32 	%r2, %tid.y;
	shl.b32 	%r30, %r29, 1;
	add.s32 	%r3, %r30, %r2;
	shl.b32 	%r31, %r28, 1;
	add.s32 	%r4, %r31, %r1;
	shr.u32 	%r32, %r27, 31;
	add.s32 	%r33, %r27, %r32;
	shr.s32 	%r5, %r33, 1;
	setp.lt.s32 	%p1, %r27, 2;
	mov.f32 	%f142, 0f00000000;
	@%p1 bra 	$L__BB0_12;
	mad.lo.s32 	%r6, %r27, %r3, %r1;
	shl.b32 	%r35, %r2, 3;
	mov.u32 	%r36, _ZZ16matrixMultKernelPfS_S_iE3Ads;
	add.s32 	%r7, %r36, %r35;
	shl.b32 	%r37, %r1, 2;
	add.s32 	%r8, %r7, %r37;
	mad.lo.s32 	%r9, %r27, %r4, %r2;
	mov.u32 	%r38, _ZZ16matrixMultKernelPfS_S_iE3Bds;
	add.s32 	%r11, %r38, %r37;
	add.s32 	%r10, %r11, %r35;
	add.s32 	%r39, %r5, -1;
	and.b32  	%r12, %r5, 7;
	setp.lt.u32 	%p2, %r39, 7;
	mov.f32 	%f142, 0f00000000;
	mov.b32 	%r57, 0;
	@%p2 bra 	$L__BB0_4;
	and.b32  	%r57, %r5, 1073741816;
	neg.s32 	%r55, %r57;
	mov.f32 	%f142, 0f00000000;
	mov.u32 	%r53, %r6;
	mov.u32 	%r54, %r9;
$L__BB0_3:
	.pragma "nounroll";
	mul.wide.s32 	%rd6, %r53, 4;
	add.s64 	%rd7, %rd2, %rd6;
	ld.global.f32 	%f17, [%rd7];
	st.shared.f32 	[%r8], %f17;
	mul.wide.s32 	%rd8, %r54, 4;
	add.s64 	%rd9, %rd1, %rd8;
	ld.global.f32 	%f18, [%rd9];
	st.shared.f32 	[%r10], %f18;
	bar.sync 	0;
	ld.shared.f32 	%f19, [%r7];
	ld.shared.f32 	%f20, [%r11];
	fma.rn.f32 	%f21, %f19, %f20, %f142;
	ld.shared.f32 	%f22, [%r7+4];
	ld.shared.f32 	%f23, [%r11+8];
	fma.rn.f32 	%f24, %f22, %f23, %f21;
	bar.sync 	0;
	ld.global.f32 	%f25, [%rd7+8];
	st.shared.f32 	[%r8], %f25;
	ld.global.f32 	%f26, [%rd9+8];
	st.shared.f32 	[%r10], %f26;
	bar.sync 	0;
	ld.shared.f32 	%f27, [%r7];
	ld.shared.f32 	%f28, [%r11];
	fma.rn.f32 	%f29, %f27, %f28, %f24;
	ld.shared.f32 	%f30, [%r7+4];
	ld.shared.f32 	%f31, [%r11+8];
	fma.rn.f32 	%f32, %f30, %f31, %f29;
	bar.sync 	0;
	ld.global.f32 	%f33, [%rd7+16];
	st.shared.f32 	[%r8], %f33;
	ld.global.f32 	%f34, [%rd9+16];
	st.shared.f32 	[%r10], %f34;
	bar.sync 	0;
	ld.shared.f32 	%f35, [%r7];
	ld.shared.f32 	%f36, [%r11];
	fma.rn.f32 	%f37, %f35, %f36, %f32;
	ld.shared.f32 	%f38, [%r7+4];
	ld.shared.f32 	%f39, [%r11+8];
	fma.rn.f32 	%f40, %f38, %f39, %f37;
	bar.sync 	0;
	ld.global.f32 	%f41, [%rd7+24];
	st.shared.f32 	[%r8], %f41;
	ld.global.f32 	%f42, [%rd9+24];
	st.shared.f32 	[%r10], %f42;
	bar.sync 	0;
	ld.shared.f32 	%f43, [%r7];
	ld.shared.f32 	%f44, [%r11];
	fma.rn.f32 	%f45, %f43, %f44, %f40;
	ld.shared.f32 	%f46, [%r7+4];
	ld.shared.f32 	%f47, [%r11+8];
	fma.rn.f32 	%f48, %f46, %f47, %f45;
	bar.sync 	0;
	ld.global.f32 	%f49, [%rd7+32];
	st.shared.f32 	[%r8], %f49;
	ld.global.f32 	%f50, [%rd9+32];
	st.shared.f32 	[%r10], %f50;
	bar.sync 	0;
	ld.shared.f32 	%f51, [%r7];
	ld.shared.f32 	%f52, [%r11];
	fma.rn.f32 	%f53, %f51, %f52, %f48;
	ld.shared.f32 	%f54, [%r7+4];
	ld.shared.f32 	%f55, [%r11+8];
	fma.rn.f32 	%f56, %f54, %f55, %f53;
	bar.sync 	0;
	ld.global.f32 	%f57, [%rd7+40];
	st.shared.f32 	[%r8], %f57;
	ld.global.f32 	%f58, [%rd9+40];
	st.shared.f32 	[%r10], %f58;
	bar.sync 	0;
	ld.shared.f32 	%f59, [%r7];
	ld.shared.f32 	%f60, [%r11];
	fma.rn.f32 	%f61, %f59, %f60, %f56;
	ld.shared.f32 	%f62, [%r7+4];
	ld.shared.f32 	%f63, [%r11+8];
	fma.rn.f32 	%f64, %f62, %f63, %f61;
	bar.sync 	0;
	ld.global.f32 	%f65, [%rd7+48];
	st.shared.f32 	[%r8], %f65;
	ld.global.f32 	%f66, [%rd9+48];
	st.shared.f32 	[%r10], %f66;
	bar.sync 	0;
	ld.shared.f32 	%f67, [%r7];
	ld.shared.f32 	%f68, [%r11];
	fma.rn.f32 	%f69, %f67, %f68, %f64;
	ld.shared.f32 	%f70, [%r7+4];
	ld.shared.f32 	%f71, [%r11+8];
	fma.rn.f32 	%f72, %f70, %f71, %f69;
	bar.sync 	0;
	ld.global.f32 	%f73, [%rd7+56];
	st.shared.f32 	[%r8], %f73;
	ld.global.f32 	%f74, [%rd9+56];
	st.shared.f32 	[%r10], %f74;
	bar.sync 	0;
	ld.shared.f32 	%f75, [%r7];
	ld.shared.f32 	%f76, [%r11];
	fma.rn.f32 	%f77, %f75, %f76, %f72;
	ld.shared.f32 	%f78, [%r7+4];
	ld.shared.f32 	%f79, [%r11+8];
	fma.rn.f32 	%f142, %f78, %f79, %f77;
	bar.sync 	0;
	add.s32 	%r55, %r55, 8;
	add.s32 	%r54, %r54, 16;
	add.s32 	%r53, %r53, 16;
	setp.ne.s32 	%p3, %r55, 0;
	@%p3 bra 	$L__BB0_3;
$L__BB0_4:
	setp.eq.s32 	%p4, %r12, 0;
	@%p4 bra 	$L__BB0_12;
	and.b32  	%r22, %r5, 3;
	setp.lt.u32 	%p5, %r12, 4;
	@%p5 bra 	$L__BB0_7;
	shl.b32 	%r40, %r57, 1;
	add.s32 	%r41, %r6, %r40;
	mul.wide.s32 	%rd10, %r41, 4;
	add.s64 	%rd11, %rd2, %rd10;
	ld.global.f32 	%f81, [%rd11];
	st.shared.f32 	[%r8], %f81;
	add.s32 	%r42, %r9, %r40;
	mul.wide.s32 	%rd12, %r42, 4;
	add.s64 	%rd13, %rd1, %rd12;
	ld.global.f32 	%f82, [%rd13];
	st.shared.f32 	[%r10], %f82;
	bar.sync 	0;
	ld.shared.f32 	%f83, [%r7];
	ld.shared.f32 	%f84, [%r11];
	fma.rn.f32 	%f85, %f83, %f84, %f142;
	ld.shared.f32 	%f86, [%r7+4];
	ld.shared.f32 	%f87, [%r11+8];
	fma.rn.f32 	%f88, %f86, %f87, %f85;
	bar.sync 	0;
	ld.global.f32 	%f89, [%rd11+8];
	st.shared.f32 	[%r8], %f89;
	ld.global.f32 	%f90, [%rd13+8];
	st.shared.f32 	[%r10], %f90;
	bar.sync 	0;
	ld.shared.f32 	%f91, [%r7];
	ld.shared.f32 	%f92, [%r11];
	fma.rn.f32 	%f93, %f91, %f92, %f88;
	ld.shared.f32 	%f94, [%r7+4];
	ld.shared.f32 	%f95, [%r11+8];
	fma.rn.f32 	%f96, %f94, %f95, %f93;
	bar.sync 	0;
	ld.global.f32 	%f97, [%rd11+16];
	st.shared.f32 	[%r8], %f97;
	ld.global.f32 	%f98, [%rd13+16];
	st.shared.f32 	[%r10], %f98;
	bar.sync 	0;
	ld.shared.f32 	%f99, [%r7];
	ld.shared.f32 	%f100, [%r11];
	fma.rn.f32 	%f101, %f99, %f100, %f96;
	ld.shared.f32 	%f102, [%r7+4];
	ld.shared.f32 	%f103, [%r11+8];
	fma.rn.f32 	%f104, %f102, %f103, %f101;
	bar.sync 	0;
	ld.global.f32 	%f105, [%rd11+24];
	st.shared.f32 	[%r8], %f105;
	ld.global.f32 	%f106, [%rd13+24];
	st.shared.f32 	[%r10], %f106;
	bar.sync 	0;
	ld.shared.f32 	%f107, [%r7];
	ld.shared.f32 	%f108, [%r11];
	fma.rn.f32 	%f109, %f107, %f108, %f104;
	ld.shared.f32 	%f110, [%r7+4];
	ld.shared.f32 	%f111, [%r11+8];
	fma.rn.f32 	%f142, %f110, %f111, %f109;
	bar.sync 	0;
	sub.s32 	%r43, %r40, %r57;
	add.s32 	%r57, %r43, 4;
$L__BB0_7:
	setp.eq.s32 	%p6, %r22, 0;
	@%p6 bra 	$L__BB0_12;
	setp.eq.s32 	%p7, %r22, 1;
	@%p7 bra 	$L__BB0_10;
	shl.b32 	%r44, %r57, 1;
	add.s32 	%r45, %r6, %r44;
	mul.wide.s32 	%rd14, %r45, 4;
	add.s64 	%rd15, %rd2, %rd14;
	ld.global.f32 	%f113, [%rd15];
	st.shared.f32 	[%r8], %f113;
	add.s32 	%r46, %r9, %r44;
	mul.wide.s32 	%rd16, %r46, 4;
	add.s64 	%rd17, %rd1, %rd16;
	ld.global.f32 	%f114, [%rd17];
	st.shared.f32 	[%r10], %f114;
	bar.sync 	0;
	ld.shared.f32 	%f115, [%r7];
	ld.shared.f32 	%f116, [%r11];
	fma.rn.f32 	%f117, %f115, %f116, %f142;
	ld.shared.f32 	%f118, [%r7+4];
	ld.shared.f32 	%f119, [%r11+8];
	fma.rn.f32 	%f120, %f118, %f119, %f117;
	bar.sync 	0;
	ld.global.f32 	%f121, [%rd15+8];
	st.shared.f32 	[%r8], %f121;
	ld.global.f32 	%f122, [%rd17+8];
	st.shared.f32 	[%r10], %f122;
	bar.sync 	0;
	ld.shared.f32 	%f123, [%r7];
	ld.shared.f32 	%f124, [%r11];
	fma.rn.f32 	%f125, %f123, %f124, %f120;
	ld.shared.f32 	%f126, [%r7+4];
	ld.shared.f32 	%f127, [%r11+8];
	fma.rn.f32 	%f142, %f126, %f127, %f125;
	bar.sync 	0;
	sub.s32 	%r47, %r44, %r57;
	add.s32 	%r57, %r47, 2;
$L__BB0_10:
	and.b32  	%r48, %r5, 1;
	setp.eq.b32 	%p8, %r48, 1;
	not.pred 	%p9, %p8;
	@%p9 bra 	$L__BB0_12;
	shl.b32 	%r49, %r57, 1;
	add.s32 	%r50, %r6, %r49;
	mul.wide.s32 	%rd18, %r50, 4;
	add.s64 	%rd19, %rd2, %rd18;
	ld.global.f32 	%f128, [%rd19];
	st.shared.f32 	[%r8], %f128;
	add.s32 	%r51, %r9, %r49;
	mul.wide.s32 	%rd20, %r51, 4;
	add.s64 	%rd21, %rd1, %rd20;
	ld.global.f32 	%f129, [%rd21];
	st.shared.f32 	[%r10], %f129;
	bar.sync 	0;
	ld.shared.f32 	%f130, [%r7];
	ld.shared.f32 	%f131, [%r11];
	fma.rn.f32 	%f132, %f130, %f131, %f142;
	ld.shared.f32 	%f133, [%r7+4];
	ld.shared.f32 	%f134, [%r11+8];
	fma.rn.f32 	%f142, %f133, %f134, %f132;
	bar.sync 	0;
$L__BB0_12:
	cvta.to.global.u64 	%rd22, %rd3;
	mad.lo.s32 	%r52, %r27, %r3, %r4;
	mul.wide.s32 	%rd23, %r52, 4;
	add.s64 	%rd24, %rd22, %rd23;
	st.global.f32 	[%rd24], %f142;
	ret;

}
	// .globl	_Z10foo_kernelPfS_S_S_S_
.visible .entry _Z10foo_kernelPfS_S_S_S_(
	.param .u64 .ptr .align 1 _Z10foo_kernelPfS_S_S_S__param_0,
	.param .u64 .ptr .align 1 _Z10foo_kernelPfS_S_S_S__param_1,
	.param .u64 .ptr .align 1 _Z10foo_kernelPfS_S_S_S__param_2,
	.param .u64 .ptr .align 1 _Z10foo_kernelPfS_S_S_S__param_3,
	.param .u64 .ptr .align 1 _Z10foo_kernelPfS_S_S_S__param_4
)
{
	.reg .b32 	%r<19>;
	.reg .b32 	%f<16>;
	.reg .b64 	%rd<26>;
	// demoted variable
	.shared .align 4 .b8 _ZZ10foo_kernelPfS_S_S_S_E3a_s[1024];
	// demoted variable
	.shared .align 4 .b8 _ZZ10foo_kernelPfS_S_S_S_E4bc_s[4096];
	ld.param.u64 	%rd1, [_Z10foo_kernelPfS_S_S_S__param_0];
	ld.param.u64 	%rd2, [_Z10foo_kernelPfS_S_S_S__param_1];
	ld.param.u64 	%rd3, [_Z10foo_kernelPfS_S_S_S__param_2];
	ld.param.u64 	%rd4, [_Z10foo_kernelPfS_S_S_S__param_3];
	ld.param.u64 	%rd5, [_Z10foo_kernelPfS_S_S_S__param_4];
	cvta.to.global.u64 	%rd6, %rd1;
	mov.u32 	%r1, %ctaid.x;
	mov.u32 	%r2, %ntid.x;
	mov.u32 	%r3, %tid.x;
	mad.lo.s32 	%r4, %r1, %r2, %r3;
	mul.wide.u32 	%rd7, %r4, 4;
	add.s64 	%rd8, %rd6, %rd7;
	ld.global.f32 	%f1, [%rd8];
	shl.b32 	%r5, %r3, 2;
	mov.u32 	%r6, _ZZ10foo_kernelPfS_S_S_S_E3a_s;
	add.s32 	%r7, %r6, %r5;
	st.shared.f32 	[%r7], %f1;
	mov.u32 	%r8, %nctaid.x;
	mul.lo.s32 	%r9, %r8, %r2;
	shl.b32 	%r10, %r4, 2;
	cvta.to.global.u64 	%rd9, %rd2;
	cvta.to.global.u64 	%rd10, %rd3;
	add.s64 	%rd11, %rd9, %rd7;
	ld.global.f32 	%f2, [%rd11];
	mul.wide.u32 	%rd12, %r10, 4;
	add.s64 	%rd13, %rd10, %rd12;
	ld.global.f32 	%f3, [%rd13];
	add.f32 	%f4, %f2, %f3;
	mov.u32 	%r11, _ZZ10foo_kernelPfS_S_S_S_E4bc_s;
	add.s32 	%r12, %r11, %r5;
	st.shared.f32 	[%r12], %f4;
	add.s32 	%r13, %r9, %r4;
	mul.wide.u32 	%rd14, %r13, 4;
	add.s64 	%rd15, %rd9, %rd14;
	ld.global.f32 	%f5, [%rd15];
	ld.global.f32 	%f6, [%rd13+4];
	add.f32 	%f7, %f5, %f6;
	st.shared.f32 	[%r12+1024], %f7;
	add.s32 	%r14, %r13, %r9;
	mul.wide.u32 	%rd16, %r14, 4;
	add.s64 	%rd17, %rd9, %rd16;
	ld.global.f32 	%f8, [%rd17];
	ld.global.f32 	%f9, [%rd13+8];
	add.f32 	%f10, %f8, %f9;
	st.shared.f32 	[%r12+2048], %f10;
	add.s32 	%r15, %r14, %r9;
	mul.wide.u32 	%rd18, %r15, 4;
	add.s64 	%rd19, %rd9, %rd18;
	ld.global.f32 	%f11, [%rd19];
	ld.global.f32 	%f12, [%rd13+12];
	add.f32 	%f13, %f11, %f12;
	st.shared.f32 	[%r12+3072], %f13;
	cvta.to.global.u64 	%rd20, %rd4;
	cvta.to.global.u64 	%rd21, %rd5;
	bar.sync 	0;
	ld.shared.f32 	%f14, [%r7];
	add.s32 	%r16, %r4, 8;
	mul.wide.u32 	%rd22, %r16, 4;
	add.s64 	%rd23, %rd20, %rd22;
	st.global.f32 	[%rd23], %f14;
	mad.lo.s32 	%r17, %r3, 12, %r12;
	ld.shared.f32 	%f15, [%r17];
	shl.b32 	%r18, %r4, 3;
	mul.wide.u32 	%rd24, %r18, 4;
	add.s64 	%rd25, %rd21, %rd24;
	st.global.f32 	[%rd25], %f15;
	ret;

}


// ===== COMPILED SASS (sm_100) =====

	.target	sm_100

	.elftype	@"ET_EXEC"


//--------------------- .note.nv.tkinfo           --------------------------
	.section	.note.nv.tkinfo,"",@"SHT_NOTE"
	.sectionflags	@"SHF_NOTE_NV_TKINFO"
	.tkinfo
        /*0018*/ 	.word	0x00000002
        /*0030*/ 	.string	""
        /*0030*/ 	.string	"ptxas"
        /*0030*/ 	.string	"Cuda compilation tools, release 13.0, V13.0.88"
        /*0030*/ 	.string	"Build cuda_13.0.r13.0/compiler.36424714_0"
        /*0030*/ 	.string	"-arch sm_100 -m 64 "



//--------------------- .note.nv.cuinfo           --------------------------
	.section	.note.nv.cuinfo,"",@"SHT_NOTE"
	.sectionflags	@"SHF_NOTE_NV_CUINFO"
        /*0018*/ 	.short	0x0002
        /*001a*/ 	.short	0x0064
        /*001c*/ 	.short	0x0082
	.zero		2


//--------------------- .nv.info                  --------------------------
	.section	.nv.info,"",@"SHT_CUDA_INFO"
	.align	4


	//----- nvinfo : EIATTR_REGCOUNT
	.align		4
        /*0000*/ 	.byte	0x04, 0x2f
        /*0002*/ 	.short	(.L_1 - .L_0)
	.align		4
.L_0:
        /*0004*/ 	.word	index@(_Z16matrixMultKernelPfS_S_i)
        /*0008*/ 	.word	0x00000020


	//----- nvinfo : EIATTR_FRAME_SIZE
	.align		4
.L_1:
        /*000c*/ 	.byte	0x04, 0x11
        /*000e*/ 	.short	(.L_3 - .L_2)
	.align		4
.L_2:
        /*0010*/ 	.word	index@(_Z16matrixMultKernelPfS_S_i)
        /*0014*/ 	.word	0x00000000


	//----- nvinfo : EIATTR_REGCOUNT
	.align		4
.L_3:
        /*0018*/ 	.byte	0x04, 0x2f
        /*001a*/ 	.short	(.L_5 - .L_4)
	.align		4
.L_4:
        /*001c*/ 	.word	index@(_Z10foo_kernelPfS_S_S_S_)
        /*0020*/ 	.word	0x00000016


	//----- nvinfo : EIATTR_FRAME_SIZE
	.align		4
.L_5:
        /*0024*/ 	.byte	0x04, 0x11
        /*0026*/ 	.short	(.L_7 - .L_6)
	.align		4
.L_6:
        /*0028*/ 	.word	index@(_Z10foo_kernelPfS_S_S_S_)
        /*002c*/ 	.word	0x00000000


	//----- nvinfo : EIATTR_MIN_STACK_SIZE
	.align		4
.L_7:
        /*0030*/ 	.byte	0x04, 0x12
        /*0032*/ 	.short	(.L_9 - .L_8)
	.align		4
.L_8:
        /*0034*/ 	.word	index@(_Z10foo_kernelPfS_S_S_S_)
        /*0038*/ 	.word	0x00000000


	//----- nvinfo : EIATTR_MIN_STACK_SIZE
	.align		4
.L_9:
        /*003c*/ 	.byte	0x04, 0x12
        /*003e*/ 	.short	(.L_11 - .L_10)
	.align		4
.L_10:
        /*0040*/ 	.word	index@(_Z16matrixMultKernelPfS_S_i)
        /*0044*/ 	.word	0x00000000
.L_11:


//--------------------- .nv.compat                --------------------------
	.section	.nv.compat,"",@"SHT_CUDA_COMPAT_INFO"
	.align	4
        /*0000*/ 	.byte	0x02, 0x09, 0x00, 0x00, 0x02, 0x02, 0x01, 0x00, 0x02, 0x05, 0x05, 0x00, 0x03, 0x07, 0x01, 0x01
        /*0010*/ 	.byte	0x02, 0x03, 0x00, 0x00, 0x02, 0x06, 0x01, 0x00, 0x04, 0x0b, 0x08, 0x00, 0x09, 0x00, 0x00, 0x00
        /*0020*/ 	.byte	0x00, 0x00, 0x00, 0x00


//--------------------- .nv.info._Z10foo_kernelPfS_S_S_S_ --------------------------
	.section	.nv.info._Z10foo_kernelPfS_S_S_S_,"",@"SHT_CUDA_INFO"
	.sectionflags	@""
	.align	4


	//----- nvinfo : EIATTR_CUDA_API_VERSION
	.align		4
        /*0000*/ 	.byte	0x04, 0x37
        /*0002*/ 	.short	(.L_13 - .L_12)
.L_12:
        /*0004*/ 	.word	0x00000082


	//----- nvinfo : EIATTR_KPARAM_INFO
	.align		4
.L_13:
        /*0008*/ 	.byte	0x04, 0x17
        /*000a*/ 	.short	(.L_15 - .L_14)
.L_14:
        /*000c*/ 	.word	0x00000000
        /*0010*/ 	.short	0x0004
        /*0012*/ 	.short	0x0020
        /*0014*/ 	.byte	0x00, 0xf5, 0x21, 0x00


	//----- nvinfo : EIATTR_KPARAM_INFO
	.align		4
.L_15:
        /*0018*/ 	.byte	0x04, 0x17
        /*001a*/ 	.short	(.L_17 - .L_16)
.L_16:
        /*001c*/ 	.word	0x00000000
        /*0020*/ 	.short	0x0003
        /*0022*/ 	.short	0x0018
        /*0024*/ 	.byte	0x00, 0xf5, 0x21, 0x00


	//----- nvinfo : EIATTR_KPARAM_INFO
	.align		4
.L_17:
        /*0028*/ 	.byte	0x04, 0x17
        /*002a*/ 	.short	(.L_19 - .L_18)
.L_18:
        /*002c*/ 	.word	0x00000000
        /*0030*/ 	.short	0x0002
        /*0032*/ 	.short	0x0010
        /*0034*/ 	.byte	0x00, 0xf5, 0x21, 0x00


	//----- nvinfo : EIATTR_KPARAM_INFO
	.align		4
.L_19:
        /*0038*/ 	.byte	0x04, 0x17
        /*003a*/ 	.short	(.L_21 - .L_20)
.L_20:
        /*003c*/ 	.word	0x00000000
        /*0040*/ 	.short	0x0001
        /*0042*/ 	.short	0x0008
        /*0044*/ 	.byte	0x00, 0xf5, 0x21, 0x00


	//----- nvinfo : EIATTR_KPARAM_INFO
	.align		4
.L_21:
        /*0048*/ 	.byte	0x04, 0x17
        /*004a*/ 	.short	(.L_23 - .L_22)
.L_22:
        /*004c*/ 	.word	0x00000000
        /*0050*/ 	.short	0x0000
        /*0052*/ 	.short	0x0000
        /*0054*/ 	.byte	0x00, 0xf5, 0x21, 0x00


	//----- nvinfo : EIATTR_SPARSE_MMA_MASK
	.align		4
.L_23:
        /*0058*/ 	.byte	0x03, 0x50
        /*005a*/ 	.short	0x0000


	//----- nvinfo : EIATTR_MAXREG_COUNT
	.align		4
        /*005c*/ 	.byte	0x03, 0x1b
        /*005e*/ 	.short	0x00ff


	//----- nvinfo : EIATTR_NUM_BARRIERS
	.align		4
        /*0060*/ 	.byte	0x02, 0x4c
        /*0062*/ 	.byte	0x01
	.zero		1


	//----- nvinfo : EIATTR_MERCURY_ISA_VERSION
	.align		4
        /*0064*/ 	.byte	0x03, 0x5f
        /*0066*/ 	.short	0x0101


	//----- nvinfo : EIATTR_VRC_CTA_INIT_COUNT
	.align		4
        /*0068*/ 	.byte	0x02, 0x4a
	.zero		1
	.zero		1


	//----- nvinfo : EIATTR_EXIT_INSTR_OFFSETS
	.align		4
        /*006c*/ 	.byte	0x04, 0x1c
        /*006e*/ 	.short	(.L_25 - .L_24)


	//   ....[0]....
.L_24:
        /*0070*/ 	.word	0x00000390


	//----- nvinfo : EIATTR_CBANK_PARAM_SIZE
	.align		4
.L_25:
        /*0074*/ 	.byte	0x03, 0x19
        /*0076*/ 	.short	0x0028


	//----- nvinfo : EIATTR_PARAM_CBANK
	.align		4
        /*0078*/ 	.byte	0x04, 0x0a
        /*007a*/ 	.short	(.L_27 - .L_26)
	.align		4
.L_26:
        /*007c*/ 	.word	index@(.nv.constant0._Z10foo_kernelPfS_S_S_S_)
        /*0080*/ 	.short	0x0380
        /*0082*/ 	.short	0x0028


	//----- nvinfo : EIATTR_SW_WAR
	.align		4
.L_27:
        /*0084*/ 	.byte	0x04, 0x36
        /*0086*/ 	.short	(.L_29 - .L_28)
.L_28:
        /*0088*/ 	.word	0x00000008
.L_29:


//--------------------- .nv.info._Z16matrixMultKernelPfS_S_i --------------------------
	.section	.nv.info._Z16matrixMultKernelPfS_S_i,"",@"SHT_CUDA_INFO"
	.sectionflags	@""
	.align	4


	//----- nvinfo : EIATTR_CUDA_API_VERSION
	.align		4
        /*0000*/ 	.byte	0x04, 0x37
        /*0002*/ 	.short	(.L_31 - .L_30)
.L_30:
        /*0004*/ 	.word	0x00000082


	//----- nvinfo : EIATTR_KPARAM_INFO
	.align		4
.L_31:
        /*0008*/ 	.byte	0x04, 0x17
        /*000a*/ 	.short	(.L_33 - .L_32)
.L_32:
        /*000c*/ 	.word	0x00000000
        /*0010*/ 	.short	0x0003
        /*0012*/ 	.short	0x0018
        /*0014*/ 	.byte	0x00, 0xf0, 0x11, 0x00


	//----- nvinfo : EIATTR_KPARAM_INFO
	.align		4
.L_33:
        /*0018*/ 	.byte	0x04, 0x17
        /*001a*/ 	.short	(.L_35 - .L_34)
.L_34:
        /*001c*/ 	.word	0x00000000
        /*0020*/ 	.short	0x0002
        /*0022*/ 	.short	0x0010
        /*0024*/ 	.byte	0x00, 0xf5, 0x21, 0x00


	//----- nvinfo : EIATTR_KPARAM_INFO
	.align		4
.L_35:
        /*0028*/ 	.byte	0x04, 0x17
        /*002a*/ 	.short	(.L_37 - .L_36)
.L_36:
        /*002c*/ 	.word	0x00000000
        /*0030*/ 	.short	0x0001
        /*0032*/ 	.short	0x0008
        /*0034*/ 	.byte	0x00, 0xf5, 0x21, 0x00


	//----- nvinfo : EIATTR_KPARAM_INFO
	.align		4
.L_37:
        /*0038*/ 	.byte	0x04, 0x17
        /*003a*/ 	.short	(.L_39 - .L_38)
.L_38:
        /*003c*/ 	.word	0x00000000
        /*0040*/ 	.short	0x0000
        /*0042*/ 	.short	0x0000
        /*0044*/ 	.byte	0x00, 0xf5, 0x21, 0x00


	//----- nvinfo : EIATTR_SPARSE_MMA_MASK
	.align		4
.L_39:
        /*0048*/ 	.byte	0x03, 0x50
        /*004a*/ 	.short	0x0000


	//----- nvinfo : EIATTR_MAXREG_COUNT
	.align		4
        /*004c*/ 	.byte	0x03, 0x1b
        /*004e*/ 	.short	0x00ff


	//----- nvinfo : EIATTR_NUM_BARRIERS
	.align		4
        /*0050*/ 	.byte	0x02, 0x4c
        /*0052*/ 	.byte	0x01
	.zero		1


	//----- nvinfo : EIATTR_MERCURY_ISA_VERSION
	.align		4
        /*0054*/ 	.byte	0x03, 0x5f
        /*0056*/ 	.short	0x0101


	//----- nvinfo : EIATTR_VRC_CTA_INIT_COUNT
	.align		4
        /*0058*/ 	.byte	0x02, 0x4a
	.zero		1
	.zero		1


	//----- nvinfo : EIATTR_EXIT_INSTR_OFFSETS
	.align		4
        /*005c*/ 	.byte	0x04, 0x1c
        /*005e*/ 	.short	(.L_41 - .L_40)


	//   ....[0]....
.L_40:
        /*0060*/ 	.word	0x00000f90


	//----- nvinfo : EIATTR_CBANK_PARAM_SIZE
	.align		4
.L_41:
        /*0064*/ 	.byte	0x03, 0x19
        /*0066*/ 	.short	0x001c


	//----- nvinfo : EIATTR_PARAM_CBANK
	.align		4
        /*0068*/ 	.byte	0x04, 0x0a
        /*006a*/ 	.short	(.L_43 - .L_42)
	.align		4
.L_42:
        /*006c*/ 	.word	index@(.nv.constant0._Z16matrixMultKernelPfS_S_i)
        /*0070*/ 	.short	0x0380
        /*0072*/ 	.short	0x001c


	//----- nvinfo : EIATTR_SW_WAR
	.align		4
.L_43:
        /*0074*/ 	.byte	0x04, 0x36
        /*0076*/ 	.short	(.L_45 - .L_44)
.L_44:
        /*0078*/ 	.word	0x00000008
.L_45:


//--------------------- .nv.callgraph             --------------------------
	.section	.nv.callgraph,"",@"SHT_CUDA_CALLGRAPH"
	.align	4
	.sectionentsize	8
	.align		4
        /*0000*/ 	.word	0x00000000
	.align		4
        /*0004*/ 	.word	0xffffffff
	.align		4
        /*0008*/ 	.word	0x00000000
	.align		4
        /*000c*/ 	.word	0xfffffffe
	.align		4
        /*0010*/ 	.word	0x00000000
	.align		4
        /*0014*/ 	.word	0xfffffffd
	.align		4
        /*0018*/ 	.word	0x00000000
	.align		4
        /*001c*/ 	.word	0xfffffffc


//--------------------- .text._Z10foo_kernelPfS_S_S_S_ --------------------------
	.section	.text._Z10foo_kernelPfS_S_S_S_,"ax",@progbits
	.align	128
        .global         _Z10foo_kernelPfS_S_S_S_
        .type           _Z10foo_kernelPfS_S_S_S_,@function
        .size           _Z10foo_kernelPfS_S_S_S_,(.L_x_7 - _Z10foo_kernelPfS_S_S_S_)
        .other          _Z10foo_kernelPfS_S_S_S_,@"STO_CUDA_ENTRY STV_DEFAULT"
_Z10foo_kernelPfS_S_S_S_:
.text._Z10foo_kernelPfS_S_S_S_:
[----:B------:R-:W-:Y:S01]  /*0000*/  LDC R1, c[0x0][0x37c] ;  /* 0x0000df00ff017b82 */ /* 0x000fe20000000800 */
[----:B------:R-:W0:Y:S07]  /*0010*/  S2R R2, SR_TID.X ;  /* 0x0000000000027919 */ /* 0x000e2e0000002100 */
[----:B------:R-:W0:Y:S01]  /*0020*/  S2UR UR4, SR_CTAID.X ;  /* 0x00000000000479c3 */ /* 0x000e220000002500 */
[----:B------:R-:W1:Y:S07]  /*0030*/  LDCU.64 UR8, c[0x0][0x358] ;  /* 0x00006b00ff0877ac */ /* 0x000e6e0008000a00 */
[----:B------:R-:W0:Y:S01]  /*0040*/  LDC R19, c[0x0][0x360] ;  /* 0x0000d800ff137b82 */ /* 0x000e220000000800 */
[----:B------:R-:W2:Y:S07]  /*0050*/  LDCU UR5, c[0x0][0x370] ;  /* 0x00006e00ff0577ac */ /* 0x000eae0008000800 */
[----:B------:R-:W3:Y:S08]  /*0060*/  LDC.64 R8, c[0x0][0x388] ;  /* 0x0000e200ff087b82 */ /* 0x000ef00000000a00 */
[----:B------:R-:W4:Y:S08]  /*0070*/  LDC.64 R6, c[0x0][0x390] ;  /* 0x0000e400ff067b82 */ /* 0x000f300000000a00 */
[----:B------:R-:W5:Y:S01]  /*0080*/  LDC.64 R4, c[0x0][0x380] ;  /* 0x0000e000ff047b82 */ /* 0x000f620000000a00 */
[----:B0-----:R-:W-:-:S04]  /*0090*/  IMAD R0, R19, UR4, R2 ;  /* 0x0000000413007c24 */ /* 0x001fc8000f8e0202 */
[----:B--2---:R-:W-:Y:S01]  /*00a0*/  IMAD R11, R19, UR5, R0 ;  /* 0x00000005130b7c24 */ /* 0x004fe2000f8e0200 */
[C---:B------:R-:W-:Y:S01]  /*00b0*/  SHF.L.U32 R17, R0.reuse, 0x2, RZ ;  /* 0x0000000200117819 */ /* 0x040fe200000006ff */
[----:B---3--:R-:W-:-:S04]  /*00c0*/  IMAD.WIDE.U32 R12, R0, 0x4, R8 ;  /* 0x00000004000c7825 */ /* 0x008fc800078e0008 */
[----:B------:R-:W-:Y:S01]  /*00d0*/  IMAD R15, R19, UR5, R11 ;  /* 0x00000005130f7c24 */ /* 0x000fe2000f8e020b */
[----:B-1----:R-:W2:Y:S01]  /*00e0*/  LDG.E R3, desc[UR8][R12.64] ;  /* 0x000000080c037981 */ /* 0x002ea2000c1e1900 */
[----:B------:R-:W-:-:S04]  /*00f0*/  IMAD.WIDE.U32 R10, R11, 0x4, R8 ;  /* 0x000000040b0a7825 */ /* 0x000fc800078e0008 */
[----:B------:R-:W-:Y:S02]  /*0100*/  IMAD R19, R19, UR5, R15 ;  /* 0x0000000513137c24 */ /* 0x000fe4000f8e020f */
[--C-:B------:R-:W-:Y:S01]  /*0110*/  IMAD.WIDE.U32 R14, R15, 0x4, R8.reuse ;  /* 0x000000040f0e7825 */ /* 0x100fe200078e0008 */
[----:B------:R0:W3:Y:S03]  /*0120*/  LDG.E R10, desc[UR8][R10.64] ;  /* 0x000000080a0a7981 */ /* 0x0000e6000c1e1900 */
[----:B------:R-:W-:Y:S02]  /*0130*/  IMAD.WIDE.U32 R8, R19, 0x4, R8 ;  /* 0x0000000413087825 */ /* 0x000fe400078e0008 */
[----:B------:R-:W3:Y:S02]  /*0140*/  LDG.E R14, desc[UR8][R14.64] ;  /* 0x000000080e0e7981 */ /* 0x000ee4000c1e1900 */
[----:B----4-:R-:W-:-:S02]  /*0150*/  IMAD.WIDE.U32 R6, R17, 0x4, R6 ;  /* 0x0000000411067825 */ /* 0x010fc400078e0006 */
[----:B------:R1:W4:Y:S02]  /*0160*/  LDG.E R8, desc[UR8][R8.64] ;  /* 0x0000000808087981 */ /* 0x000324000c1e1900 */
[----:B-----5:R-:W-:Y:S02]  /*0170*/  IMAD.WIDE.U32 R4, R0, 0x4, R4 ;  /* 0x0000000400047825 */ /* 0x020fe400078e0004 */
[----:B------:R-:W2:Y:S04]  /*0180*/  LDG.E R16, desc[UR8][R6.64] ;  /* 0x0000000806107981 */ /* 0x000ea8000c1e1900 */
[----:B------:R-:W3:Y:S04]  /*0190*/  LDG.E R17, desc[UR8][R6.64+0x4] ;  /* 0x0000040806117981 */ /* 0x000ee8000c1e1900 */
[----:B------:R-:W5:Y:S04]  /*01a0*/  LDG.E R13, desc[UR8][R6.64+0x8] ;  /* 0x00000808060d7981 */ /* 0x000f68000c1e1900 */
[----:B------:R1:W4:Y:S04]  /*01b0*/  LDG.E R19, desc[UR8][R6.64+0xc] ;  /* 0x00000c0806137981 */ /* 0x000328000c1e1900 */
[----:B------:R-:W4:Y:S01]  /*01c0*/  LDG.E R4, desc[UR8][R4.64] ;  /* 0x0000000804047981 */ /* 0x000f22000c1e1900 */
[----:B------:R-:W0:Y:S01]  /*01d0*/  S2UR UR6, SR_CgaCtaId ;  /* 0x00000000000679c3 */ /* 0x000e220000008800 */
[----:B------:R-:W-:-:S02]  /*01e0*/  UMOV UR4, 0x400 ;  /* 0x0000040000047882 */ /* 0x000fc40000000000 */
[----:B------:R-:W-:Y:S02]  /*01f0*/  UIADD3 UR5, UPT, UPT, UR4, 0x400, URZ ;  /* 0x0000040004057890 */ /* 0x000fe4000fffe0ff */
[----:B0-----:R-:W-:Y:S02]  /*0200*/  ULEA UR4, UR6, UR4, 0x18 ;  /* 0x0000000406047291 */ /* 0x001fe4000f8ec0ff */
[----:B------:R-:W-:-:S04]  /*0210*/  ULEA UR5, UR6, UR5, 0x18 ;  /* 0x0000000506057291 */ /* 0x000fc8000f8ec0ff */
[C---:B------:R-:W-:Y:S02]  /*0220*/  LEA R11, R2.reuse, UR4, 0x2 ;  /* 0x00000004020b7c11 */ /* 0x040fe4000f8e10ff */
[----:B-1----:R-:W-:-:S05]  /*0230*/  LEA R9, R2, UR5, 0x2 ;  /* 0x0000000502097c11 */ /* 0x002fca000f8e10ff */
[----:B------:R-:W-:Y:S02]  /*0240*/  IMAD R6, R2, 0xc, R9 ;  /* 0x0000000c02067824 */ /* 0x000fe400078e0209 */
[----:B--2---:R-:W-:Y:S02]  /*0250*/  FADD R16, R3, R16 ;  /* 0x0000001003107221 */ /* 0x004fe40000000000 */
[----:B------:R-:W0:Y:S01]  /*0260*/  LDC.64 R2, c[0x0][0x398] ;  /* 0x0000e600ff027b82 */ /* 0x000e220000000a00 */
[----:B---3--:R-:W-:Y:S01]  /*0270*/  FADD R10, R10, R17 ;  /* 0x000000110a0a7221 */ /* 0x008fe20000000000 */
[----:B-----5:R-:W-:Y:S01]  /*0280*/  FADD R14, R14, R13 ;  /* 0x0000000d0e0e7221 */ /* 0x020fe20000000000 */
[----:B----4-:R-:W-:Y:S01]  /*0290*/  FADD R8, R8, R19 ;  /* 0x0000001308087221 */ /* 0x010fe20000000000 */
[----:B------:R1:W-:Y:S04]  /*02a0*/  STS [R11], R4 ;  /* 0x000000040b007388 */ /* 0x0003e80000000800 */
[----:B------:R-:W-:Y:S04]  /*02b0*/  STS [R9], R16 ;  /* 0x0000001009007388 */ /* 0x000fe80000000800 */
[----:B------:R-:W-:Y:S01]  /*02c0*/  STS [R9+0x400], R10 ;  /* 0x0004000a09007388 */ /* 0x000fe20000000800 */
[----:B-1----:R-:W1:Y:S03]  /*02d0*/  LDC.64 R4, c[0x0][0x3a0] ;  /* 0x0000e800ff047b82 */ /* 0x002e660000000a00 */
[----:B------:R-:W-:Y:S04]  /*02e0*/  STS [R9+0x800], R14 ;  /* 0x0008000e09007388 */ /* 0x000fe80000000800 */
[----:B------:R-:W-:Y:S01]  /*02f0*/  STS [R9+0xc00], R8 ;  /* 0x000c000809007388 */ /* 0x000fe20000000800 */
[----:B------:R-:W-:Y:S06]  /*0300*/  BAR.SYNC.DEFER_BLOCKING 0x0 ;  /* 0x0000000000007b1d */ /* 0x000fec0000010000 */
[----:B------:R-:W2:Y:S04]  /*0310*/  LDS R7, [R11] ;  /* 0x000000000b077984 */ /* 0x000ea80000000800 */
[----:B------:R-:W3:Y:S01]  /*0320*/  LDS R15, [R6] ;  /* 0x00000000060f7984 */ /* 0x000ee20000000800 */
[----:B------:R-:W-:-:S02]  /*0330*/  IADD3 R13, PT, PT, R0, 0x8, RZ ;  /* 0x00000008000d7810 */ /* 0x000fc40007ffe0ff */
[----:B------:R-:W-:-:S03]  /*0340*/  SHF.L.U32 R17, R0, 0x3, RZ ;  /* 0x0000000300117819 */ /* 0x000fc600000006ff */
[----:B0-----:R-:W-:-:S04]  /*0350*/  IMAD.WIDE.U32 R2, R13, 0x4, R2 ;  /* 0x000000040d027825 */ /* 0x001fc800078e0002 */
[----:B-1----:R-:W-:Y:S01]  /*0360*/  IMAD.WIDE.U32 R4, R17, 0x4, R4 ;  /* 0x0000000411047825 */ /* 0x002fe200078e0004 */
[----:B--2---:R-:W-:Y:S04]  /*0370*/  STG.E desc[UR8][R2.64], R7 ;  /* 0x0000000702007986 */ /* 0x004fe8000c101908 */
[----:B---3--:R-:W-:Y:S01]  /*0380*/  STG.E desc[UR8][R4.64], R15 ;  /* 0x0000000f04007986 */ /* 0x008fe2000c101908 */
[----:B------:R-:W-:Y:S05]  /*0390*/  EXIT ;  /* 0x000000000000794d */ /* 0x000fea0003800000 */
.L_x_0:
[----:B------:R-:W-:-:S00]  /*03a0*/  BRA `(.L_x_0) ;  /* 0xfffffffc00fc7947 */ /* 0x000fc0000383ffff */
[----:B------:R-:W-:-:S00]  /*03b0*/  NOP ;  /* 0x0000000000007918 */ /* 0x000fc00000000000 */
        /* <DEDUP_REMOVED lines=12> */
.L_x_7:


//--------------------- .text._Z16matrixMultKernelPfS_S_i --------------------------
	.section	.text._Z16matrixMultKernelPfS_S_i,"ax",@progbits
	.align	128
        .global         _Z16matrixMultKernelPfS_S_i
        .type           _Z16matrixMultKernelPfS_S_i,@function
        .size           _Z16matrixMultKernelPfS_S_i,(.L_x_8 - _Z16matrixMultKernelPfS_S_i)
        .other          _Z16matrixMultKernelPfS_S_i,@"STO_CUDA_ENTRY STV_DEFAULT"
_Z16matrixMultKernelPfS_S_i:
.text._Z16matrixMultKernelPfS_S_i:
[----:B------:R-:W-:Y:S01]  /*0000*/  LDC R1, c[0x0][0x37c] ;  /* 0x0000df00ff017b82 */ /* 0x000fe20000000800 */
[----:B------:R-:W0:Y:S01]  /*0010*/  S2R R2, SR_CTAID.Y ;  /* 0x0000000000027919 */ /* 0x000e220000002600 */
[----:B------:R-:W1:Y:S01]  /*0020*/  LDCU UR9, c[0x0][0x398] ;  /* 0x00007300ff0977ac */ /* 0x000e620008000800 */
[----:B------:R-:W-:Y:S01]  /*0030*/  HFMA2 R19, -RZ, RZ, 0, 0 ;  /* 0x00000000ff137431 */ /* 0x000fe200000001ff */
[----:B------:R-:W0:Y:S01]  /*0040*/  S2R R20, SR_TID.Y ;  /* 0x0000000000147919 */ /* 0x000e220000002200 */
[----:B------:R-:W2:Y:S01]  /*0050*/  LDCU.64 UR10, c[0x0][0x358] ;  /* 0x00006b00ff0a77ac */ /* 0x000ea20008000a00 */
[----:B------:R-:W3:Y:S01]  /*0060*/  S2R R3, SR_CTAID.X ;  /* 0x0000000000037919 */ /* 0x000ee20000002500 */
[----:B------:R-:W3:Y:S01]  /*0070*/  S2R R9, SR_TID.X ;  /* 0x0000000000097919 */ /* 0x000ee20000002100 */
[----:B-1----:R-:W-:Y:S01]  /*0080*/  UISETP.GE.AND UP0, UPT, UR9, 0x2, UPT ;  /* 0x000000020900788c */ /* 0x002fe2000bf06270 */
[----:B0-----:R-:W-:Y:S02]  /*0090*/  LEA R2, R2, R20, 0x1 ;  /* 0x0000001402027211 */ /* 0x001fe400078e08ff */
[----:B---3--:R-:W-:-:S06]  /*00a0*/  LEA R3, R3, R9, 0x1 ;  /* 0x0000000903037211 */ /* 0x008fcc00078e08ff */
[----:B--2---:R-:W-:Y:S05]  /*00b0*/  BRA.U !UP0, `(.L_x_1) ;  /* 0x0000000d08a47547 */ /* 0x004fea000b800000 */
[----:B------:R-:W0:Y:S01]  /*00c0*/  S2UR UR7, SR_CgaCtaId ;  /* 0x00000000000779c3 */ /* 0x000e220000008800 */
[----:B------:R-:W-:Y:S02]  /*00d0*/  ULEA.HI UR4, UR9, UR9, URZ, 0x1 ;  /* 0x0000000909047291 */ /* 0x000fe4000f8f08ff */
[----:B------:R-:W-:Y:S01]  /*00e0*/  IMAD R4, R2, UR9, R9 ;  /* 0x0000000902047c24 */ /* 0x000fe2000f8e0209 */
[----:B------:R-:W-:Y:S01]  /*00f0*/  UMOV UR5, 0x400 ;  /* 0x0000040000057882 */ /* 0x000fe20000000000 */
[----:B------:R-:W-:Y:S01]  /*0100*/  IMAD R5, R3, UR9, R20 ;  /* 0x0000000903057c24 */ /* 0x000fe2000f8e0214 */
[----:B------:R-:W-:Y:S01]  /*0110*/  UIADD3 UR6, UPT, UPT, UR5, 0x10, URZ ;  /* 0x0000001005067890 */ /* 0x000fe2000fffe0ff */
[----:B------:R-:W-:Y:S01]  /*0120*/  MOV R19, RZ ;  /* 0x000000ff00137202 */ /* 0x000fe20000000f00 */
[----:B------:R-:W-:Y:S01]  /*0130*/  USHF.R.S32.HI UR4, URZ, 0x1, UR4 ;  /* 0x00000001ff047899 */ /* 0x000fe20008011404 */
[----:B------:R-:W-:-:S03]  /*0140*/  MOV R8, RZ ;  /* 0x000000ff00087202 */ /* 0x000fc60000000f00 */
[----:B------:R-:W-:-:S04]  /*0150*/  ULOP3.LUT UR8, UR4, 0x7, URZ, 0xc0, !UPT ;  /* 0x0000000704087892 */ /* 0x000fc8000f8ec0ff */
[----:B------:R-:W-:Y:S02]  /*0160*/  UISETP.NE.AND UP0, UPT, UR8, URZ, UPT ;  /* 0x000000ff0800728c */ /* 0x000fe4000bf05270 */
[----:B0-----:R-:W-:Y:S02]  /*0170*/  ULEA UR5, UR7, UR5, 0x18 ;  /* 0x0000000507057291 */ /* 0x001fe4000f8ec0ff */
[----:B------:R-:W-:Y:S02]  /*0180*/  ULEA UR6, UR7, UR6, 0x18 ;  /* 0x0000000607067291 */ /* 0x000fe4000f8ec0ff */
[----:B------:R-:W-:Y:S02]  /*0190*/  UIADD3 UR7, UPT, UPT, UR4, -0x1, URZ ;  /* 0xffffffff04077890 */ /* 0x000fe4000fffe0ff */
[----:B------:R-:W-:Y:S02]  /*01a0*/  LEA R6, R20, UR5, 0x3 ;  /* 0x0000000514067c11 */ /* 0x000fe4000f8e18ff */
[----:B------:R-:W-:Y:S01]  /*01b0*/  UISETP.GE.U32.AND UP1, UPT, UR7, 0x7, UPT ;  /* 0x000000070700788c */ /* 0x000fe2000bf26070 */
[----:B------:R-:W-:-:S02]  /*01c0*/  LEA R7, R9, UR6, 0x2 ;  /* 0x0000000609077c11 */ /* 0x000fc4000f8e10ff */
[----:B------:R-:W-:Y:S02]  /*01d0*/  LEA R9, R9, R6, 0x2 ;  /* 0x0000000609097211 */ /* 0x000fe400078e10ff */
[----:B------:R-:W-:-:S04]  /*01e0*/  LEA R20, R20, R7, 0x3 ;  /* 0x0000000714147211 */ /* 0x000fc800078e18ff */
[----:B------:R-:W-:Y:S05]  /*01f0*/  BRA.U !UP1, `(.L_x_2) ;  /* 0x00000005099c7547 */ /* 0x000fea000b800000 */
[----:B------:R-:W0:Y:S01]  /*0200*/  LDC.64 R10, c[0x0][0x380] ;  /* 0x0000e000ff0a7b82 */ /* 0x000e220000000a00 */
[----:B------:R-:W-:Y:S01]  /*0210*/  ULOP3.LUT UR5, UR4, 0x3ffffff8, URZ, 0xc0, !UPT ;  /* 0x3ffffff804057892 */ /* 0x000fe2000f8ec0ff */
[----:B------:R-:W-:Y:S02]  /*0220*/  MOV R19, RZ ;  /* 0x000000ff00137202 */ /* 0x000fe40000000f00 */
[----:B------:R-:W-:Y:S01]  /*0230*/  MOV R0, R4 ;  /* 0x0000000400007202 */ /* 0x000fe20000000f00 */
[----:B------:R-:W-:Y:S01]  /*0240*/  UIADD3 UR6, UPT, UPT, -UR5, URZ, URZ ;  /* 0x000000ff05067290 */ /* 0x000fe2000fffe1ff */
[----:B------:R-:W-:Y:S02]  /*0250*/  MOV R21, R5 ;  /* 0x0000000500157202 */ /* 0x000fe40000000f00 */
[----:B------:R-:W1:Y:S01]  /*0260*/  LDC.64 R12, c[0x0][0x388] ;  /* 0x0000e200ff0c7b82 */ /* 0x000e620000000a00 */
[----:B------:R-:W-:-:S08]  /*0270*/  MOV R8, UR5 ;  /* 0x0000000500087c02 */ /* 0x000fd00008000f00 */
.L_x_3:
[----:B0-----:R-:W-:-:S04]  /*0280*/  IMAD.WIDE R24, R0, 0x4, R10 ;  /* 0x0000000400187825 */ /* 0x001fc800078e020a */
[----:B-1----:R-:W-:Y:S01]  /*0290*/  IMAD.WIDE R22, R21, 0x4, R12 ;  /* 0x0000000415167825 */ /* 0x002fe200078e020c */
[----:B------:R-:W2:Y:S04]  /*02a0*/  LDG.E R16, desc[UR10][R24.64] ;  /* 0x0000000a18107981 */ /* 0x000ea8000c1e1900 */
[----:B------:R-:W3:Y:S04]  /*02b0*/  LDG.E R17, desc[UR10][R22.64] ;  /* 0x0000000a16117981 */ /* 0x000ee8000c1e1900 */
[----:B--2---:R-:W-:Y:S04]  /*02c0*/  STS [R9], R16 ;  /* 0x0000001009007388 */ /* 0x004fe80000000800 */
[----:B---3--:R-:W-:Y:S01]  /*02d0*/  STS [R20], R17 ;  /* 0x0000001114007388 */ /* 0x008fe20000000800 */
[----:B------:R-:W-:Y:S06]  /*02e0*/  BAR.SYNC.DEFER_BLOCKING 0x0 ;  /* 0x0000000000007b1d */ /* 0x000fec0000010000 */
[----:B------:R-:W-:Y:S04]  /*02f0*/  LDS R18, [R7] ;  /* 0x0000000007127984 */ /* 0x000fe80000000800 */
[----:B------:R-:W-:Y:S04]  /*0300*/  LDS R27, [R7+0x8] ;  /* 0x00000800071b7984 */ /* 0x000fe80000000800 */
[----:B------:R-:W0:Y:S01]  /*0310*/  LDS.64 R14, [R6] ;  /* 0x00000000060e7984 */ /* 0x000e220000000a00 */
[----:B------:R-:W-:Y:S06]  /*0320*/  BAR.SYNC.DEFER_BLOCKING 0x0 ;  /* 0x0000000000007b1d */ /* 0x000fec0000010000 */
[----:B------:R-:W2:Y:S04]  /*0330*/  LDG.E R26, desc[UR10][R24.64+0x8] ;  /* 0x0000080a181a7981 */ /* 0x000ea8000c1e1900 */
[----:B------:R-:W3:Y:S01]  /*0340*/  LDG.E R29, desc[UR10][R22.64+0x8] ;  /* 0x0000080a161d7981 */ /* 0x000ee2000c1e1900 */
[----:B0-----:R-:W-:-:S04]  /*0350*/  FFMA R14, R14, R18, R19 ;  /* 0x000000120e0e7223 */ /* 0x001fc80000000013 */
[----:B------:R-:W-:Y:S01]  /*0360*/  FFMA R27, R27, R15, R14 ;  /* 0x0000000f1b1b7223 */ /* 0x000fe2000000000e */
        /* <DEDUP_REMOVED lines=34> */
[----:B---3--:R0:W-:Y:S01]  /*0590*/  STS [R20], R19 ;  /* 0x0000001314007388 */ /* 0x0081e20000000800 */
[----:B------:R-:W-:Y:S06]  /*05a0*/  BAR.SYNC.DEFER_BLOCKING 0x0 ;  /* 0x0000000000007b1d */ /* 0x000fec0000010000 */
[----:B------:R-:W-:Y:S04]  /*05b0*/  LDS R16, [R7] ;  /* 0x0000000007107984 */ /* 0x000fe80000000800 */
[----:B------:R-:W-:Y:S04]  /*05c0*/  LDS R27, [R7+0x8] ;  /* 0x00000800071b7984 */ /* 0x000fe80000000800 */
[----:B------:R-:W1:Y:S01]  /*05d0*/  LDS.64 R14, [R6] ;  /* 0x00000000060e7984 */ /* 0x000e620000000a00 */
[----:B------:R-:W-:Y:S06]  /*05e0*/  BAR.SYNC.DEFER_BLOCKING 0x0 ;  /* 0x0000000000007b1d */ /* 0x000fec0000010000 */
[----:B------:R-:W2:Y:S04]  /*05f0*/  LDG.E R28, desc[UR10][R24.64+0x28] ;  /* 0x0000280a181c7981 */ /* 0x000ea8000c1e1900 */
[----:B0-----:R-:W3:Y:S01]  /*0600*/  LDG.E R19, desc[UR10][R22.64+0x28] ;  /* 0x0000280a16137981 */ /* 0x001ee2000c1e1900 */
[----:B-1----:R-:W-:-:S04]  /*0610*/  FFMA R14, R14, R16, R17 ;  /* 0x000000100e0e7223 */ /* 0x002fc80000000011 */
        /* <DEDUP_REMOVED lines=10> */
[----:B0-----:R-:W-:-:S03]  /*06c0*/  FFMA R29, R14, R29, R27 ;  /* 0x0000001d0e1d7223 */ /* 0x001fc6000000001b */
        /* <DEDUP_REMOVED lines=9> */
[----:B------:R-:W-:Y:S01]  /*0760*/  FFMA R15, R26, R15, R29 ;  /* 0x0000000f1a0f7223 */ /* 0x000fe2000000001d */
[----:B------:R-:W-:Y:S01]  /*0770*/  UIADD3 UR6, UPT, UPT, UR6, 0x8, URZ ;  /* 0x0000000806067890 */ /* 0x000fe2000fffe0ff */
[----:B------:R-:W-:-:S02]  /*0780*/  IADD3 R0, PT, PT, R0, 0x10, RZ ;  /* 0x0000001000007810 */ /* 0x000fc40007ffe0ff */
[----:B------:R-:W-:Y:S01]  /*0790*/  IADD3 R21, PT, PT, R21, 0x10, RZ ;  /* 0x0000001015157810 */ /* 0x000fe20007ffe0ff */
[----:B------:R-:W-:Y:S01]  /*07a0*/  UISETP.NE.AND UP1, UPT, UR6, URZ, UPT ;  /* 0x000000ff0600728c */ /* 0x000fe2000bf25270 */
[----:B0-----:R-:W-:-:S04]  /*07b0*/  FFMA R15, R16, R27, R15 ;  /* 0x0000001b100f7223 */ /* 0x001fc8000000000f */
[----:B------:R-:W-:Y:S01]  /*07c0*/  FFMA R15, R14, R17, R15 ;  /* 0x000000110e0f7223 */ /* 0x000fe2000000000f */
[----:B--2---:R-:W-:Y:S04]  /*07d0*/  STS [R9], R24 ;  /* 0x0000001809007388 */ /* 0x004fe80000000800 */
[----:B---3--:R-:W-:Y:S01]  /*07e0*/  STS [R20], R23 ;  /* 0x0000001714007388 */ /* 0x008fe20000000800 */
[----:B------:R-:W-:Y:S06]  /*07f0*/  BAR.SYNC.DEFER_BLOCKING 0x0 ;  /* 0x0000000000007b1d */ /* 0x000fec0000010000 */
[----:B------:R-:W-:Y:S04]  /*0800*/  LDS R22, [R7] ;  /* 0x0000000007167984 */ /* 0x000fe80000000800 */
[----:B------:R-:W0:Y:S04]  /*0810*/  LDS.64 R18, [R6] ;  /* 0x0000000006127984 */ /* 0x000e280000000a00 */
[----:B------:R-:W1:Y:S01]  /*0820*/  LDS R28, [R7+0x8] ;  /* 0x00000800071c7984 */ /* 0x000e620000000800 */
[----:B0-----:R-:W-:-:S04]  /*0830*/  FFMA R15, R18, R22, R15 ;  /* 0x00000016120f7223 */ /* 0x001fc8000000000f */
[----:B-1----:R-:W-:Y:S01]  /*0840*/  FFMA R19, R28, R19, R15 ;  /* 0x000000131c137223 */ /* 0x002fe2000000000f */
[----:B------:R-:W-:Y:S06]  /*0850*/  BAR.SYNC.DEFER_BLOCKING 0x0 ;  /* 0x0000000000007b1d */ /* 0x000fec0000010000 */
[----:B------:R-:W-:Y:S05]  /*0860*/  BRA.U UP1, `(.L_x_3) ;  /* 0xfffffff901847547 */ /* 0x000fea000b83ffff */
.L_x_2:
[----:B------:R-:W-:Y:S05]  /*0870*/  BRA.U !UP0, `(.L_x_1) ;  /* 0x0000000508b47547 */ /* 0x000fea000b800000 */
[----:B------:R-:W-:Y:S02]  /*0880*/  UISETP.GE.U32.AND UP0, UPT, UR8, 0x4, UPT ;  /* 0x000000040800788c */ /* 0x000fe4000bf06070 */
[----:B------:R-:W-:-:S04]  /*0890*/  ULOP3.LUT UR5, UR4, 0x3, URZ, 0xc0, !UPT ;  /* 0x0000000304057892 */ /* 0x000fc8000f8ec0ff */
[----:B------:R-:W-:-:S03]  /*08a0*/  UISETP.NE.AND UP1, UPT, UR5, URZ, UPT ;  /* 0x000000ff0500728c */ /* 0x000fc6000bf25270 */
[----:B------:R-:W-:Y:S08]  /*08b0*/  BRA.U !UP0, `(.L_x_4) ;  /* 0x0000000108d07547 */ /* 0x000ff0000b800000 */
[----:B------:R-:W0:Y:S01]  /*08c0*/  LDC.64 R22, c[0x0][0x380] ;  /* 0x0000e000ff167b82 */ /* 0x000e220000000a00 */
[C---:B------:R-:W-:Y:S02]  /*08d0*/  LEA R13, R8.reuse, R4, 0x1 ;  /* 0x00000004080d7211 */ /* 0x040fe400078e08ff */
[----:B------:R-:W-:-:S05]  /*08e0*/  LEA R15, R8, R5, 0x1 ;  /* 0x00000005080f7211 */ /* 0x000fca00078e08ff */
[----:B------:R-:W1:Y:S01]  /*08f0*/  LDC.64 R10, c[0x0][0x388] ;  /* 0x0000e200ff0a7b82 */ /* 0x000e620000000a00 */
[----:B0-----:R-:W-:-:S05]  /*0900*/  IMAD.WIDE R22, R13, 0x4, R22 ;  /* 0x000000040d167825 */ /* 0x001fca00078e0216 */
[----:B------:R-:W2:Y:S01]  /*0910*/  LDG.E R14, desc[UR10][R22.64] ;  /* 0x0000000a160e7981 */ /* 0x000ea2000c1e1900 */
[----:B-1----:R-:W-:-:S05]  /*0920*/  IMAD.WIDE R10, R15, 0x4, R10 ;  /* 0x000000040f0a7825 */ /* 0x002fca00078e020a */
        /* <DEDUP_REMOVED lines=9> */
[----:B------:R-:W3:Y:S04]  /*09c0*/  LDG.E R17, desc[UR10][R10.64+0x8] ;  /* 0x0000080a0a117981 */ /* 0x000ee8000c1e1900 */
[----:B--2---:R-:W-:Y:S04]  /*09d0*/  STS [R9], R16 ;  /* 0x0000001009007388 */ /* 0x004fe80000000800 */
[----:B---3--:R-:W-:Y:S01]  /*09e0*/  STS [R20], R17 ;  /* 0x0000001114007388 */ /* 0x008fe20000000800 */
[----:B------:R-:W-:Y:S06]  /*09f0*/  BAR.SYNC.DEFER_BLOCKING 0x0 ;  /* 0x0000000000007b1d */ /* 0x000fec0000010000 */
[----:B------:R-:W-:Y:S04]  /*0a00*/  LDS R27, [R7] ;  /* 0x00000000071b7984 */ /* 0x000fe80000000800 */
[----:B------:R-:W-:Y:S04]  /*0a10*/  LDS R26, [R7+0x8] ;  /* 0x00000800071a7984 */ /* 0x000fe80000000800 */
[----:B------:R-:W1:Y:S01]  /*0a20*/  LDS.64 R14, [R6] ;  /* 0x00000000060e7984 */ /* 0x000e620000000a00 */
        /* <DEDUP_REMOVED lines=8> */
[----:B------:R-:W2:Y:S01]  /*0ab0*/  LDS.64 R16, [R6] ;  /* 0x0000000006107984 */ /* 0x000ea20000000a00 */
[----:B------:R-:W-:Y:S06]  /*0ac0*/  BAR.SYNC.DEFER_BLOCKING 0x0 ;  /* 0x0000000000007b1d */ /* 0x000fec0000010000 */
[----:B------:R-:W3:Y:S04]  /*0ad0*/  LDG.E R22, desc[UR10][R22.64+0x18] ;  /* 0x0000180a16167981 */ /* 0x000ee8000c1e1900 */
[----:B------:R-:W4:Y:S01]  /*0ae0*/  LDG.E R10, desc[UR10][R10.64+0x18] ;  /* 0x0000180a0a0a7981 */ /* 0x000f22000c1e1900 */
[----:B0-----:R-:W-:-:S04]  /*0af0*/  FFMA R19, R12, R0, R19 ;  /* 0x000000000c137223 */ /* 0x001fc80000000013 */
[----:B------:R-:W-:-:S04]  /*0b00*/  FFMA R13, R28, R13, R19 ;  /* 0x0000000d1c0d7223 */ /* 0x000fc80000000013 */
[----:B-1----:R-:W-:-:S04]  /*0b10*/  FFMA R13, R14, R27, R13 ;  /* 0x0000001b0e0d7223 */ /* 0x002fc8000000000d */
[----:B------:R-:W-:-:S04]  /*0b20*/  FFMA R13, R26, R15, R13 ;  /* 0x0000000f1a0d7223 */ /* 0x000fc8000000000d */
[----:B--2---:R-:W-:-:S04]  /*0b30*/  FFMA R13, R16, R21, R13 ;  /* 0x00000015100d7223 */ /* 0x004fc8000000000d */
[----:B------:R-:W-:Y:S01]  /*0b40*/  FFMA R13, R18, R17, R13 ;  /* 0x00000011120d7223 */ /* 0x000fe2000000000d */
[----:B------:R-:W-:-:S04]  /*0b50*/  LEA R8, R8, -R8, 0x1 ;  /* 0x8000000808087211 */ /* 0x000fc800078e08ff */
[----:B------:R-:W-:Y:S01]  /*0b60*/  IADD3 R8, PT, PT, R8, 0x4, RZ ;  /* 0x0000000408087810 */ /* 0x000fe20007ffe0ff */
[----:B---3--:R-:W-:Y:S04]  /*0b70*/  STS [R9], R22 ;  /* 0x0000001609007388 */ /* 0x008fe80000000800 */
[----:B----4-:R-:W-:Y:S01]  /*0b80*/  STS [R20], R10 ;  /* 0x0000000a14007388 */ /* 0x010fe20000000800 */
[----:B------:R-:W-:Y:S06]  /*0b90*/  BAR.SYNC.DEFER_BLOCKING 0x0 ;  /* 0x0000000000007b1d */ /* 0x000fec0000010000 */
[----:B------:R-:W-:Y:S04]  /*0ba0*/  LDS R11, [R7] ;  /* 0x00000000070b7984 */ /* 0x000fe80000000800 */
[----:B------:R-:W0:Y:S04]  /*0bb0*/  LDS.64 R24, [R6] ;  /* 0x0000000006187984 */ /* 0x000e280000000a00 */
[----:B------:R-:W1:Y:S01]  /*0bc0*/  LDS R29, [R7+0x8] ;  /* 0x00000800071d7984 */ /* 0x000e620000000800 */
[----:B0-----:R-:W-:-:S04]  /*0bd0*/  FFMA R24, R24, R11, R13 ;  /* 0x0000000b18187223 */ /* 0x001fc8000000000d */
[----:B-1----:R-:W-:Y:S01]  /*0be0*/  FFMA R19, R29, R25, R24 ;  /* 0x000000191d137223 */ /* 0x002fe20000000018 */
[----:B------:R-:W-:Y:S06]  /*0bf0*/  BAR.SYNC.DEFER_BLOCKING 0x0 ;  /* 0x0000000000007b1d */ /* 0x000fec0000010000 */
.L_x_4:
[----:B------:R-:W-:Y:S05]  /*0c00*/  BRA.U !UP1, `(.L_x_1) ;  /* 0x0000000109d07547 */ /* 0x000fea000b800000 */
[----:B------:R-:W-:Y:S02]  /*0c10*/  UISETP.NE.AND UP0, UPT, UR5, 0x1, UPT ;  /* 0x000000010500788c */ /* 0x000fe4000bf05270 */
[----:B------:R-:W-:-:S04]  /*0c20*/  ULOP3.LUT UR4, UR4, 0x1, URZ, 0xc0, !UPT ;  /* 0x0000000104047892 */ /* 0x000fc8000f8ec0ff */
[----:B------:R-:W-:-:S03]  /*0c30*/  UISETP.NE.U32.AND UP1, UPT, UR4, 0x1, UPT ;  /* 0x000000010400788c */ /* 0x000fc6000bf25070 */
        /* <DEDUP_REMOVED lines=20> */
[----:B------:R-:W-:-:S04]  /*0d80*/  LEA R8, R8, -R8, 0x1 ;  /* 0x8000000808087211 */ /* 0x000fc800078e08ff */
[----:B------:R-:W-:Y:S01]  /*0d90*/  IADD3 R8, PT, PT, R8, 0x2, RZ ;  /* 0x0000000208087810 */ /* 0x000fe20007ffe0ff */
        /* <DEDUP_REMOVED lines=9> */
.L_x_5:
[----:B------:R-:W-:Y:S05]  /*0e30*/  BRA.U UP1, `(.L_x_1) ;  /* 0x0000000101447547 */ /* 0x000fea000b800000 */
[----:B------:R-:W0:Y:S01]  /*0e40*/  LDC.64 R12, c[0x0][0x380] ;  /* 0x0000e000ff0c7b82 */ /* 0x000e220000000a00 */
[C---:B------:R-:W-:Y:S02]  /*0e50*/  LEA R15, R8.reuse, R4, 0x1 ;  /* 0x00000004080f7211 */ /* 0x040fe400078e08ff */
[----:B------:R-:W-:-:S05]  /*0e60*/  LEA R17, R8, R5, 0x1 ;  /* 0x0000000508117211 */ /* 0x000fca00078e08ff */
[----:B------:R-:W1:Y:S01]  /*0e70*/  LDC.64 R10, c[0x0][0x388] ;  /* 0x0000e200ff0a7b82 */ /* 0x000e620000000a00 */
[----:B0-----:R-:W-:-:S06]  /*0e80*/  IMAD.WIDE R4, R15, 0x4, R12 ;  /* 0x000000040f047825 */ /* 0x001fcc00078e020c */
[----:B------:R-:W2:Y:S01]  /*0e90*/  LDG.E R4, desc[UR10][R4.64] ;  /* 0x0000000a04047981 */ /* 0x000ea2000c1e1900 */
[----:B-1----:R-:W-:-:S06]  /*0ea0*/  IMAD.WIDE R10, R17, 0x4, R10 ;  /* 0x00000004110a7825 */ /* 0x002fcc00078e020a */
[----:B------:R-:W3:Y:S04]  /*0eb0*/  LDG.E R11, desc[UR10][R10.64] ;  /* 0x0000000a0a0b7981 */ /* 0x000ee8000c1e1900 */
        /* <DEDUP_REMOVED lines=9> */
.L_x_1:
[----:B------:R-:W0:Y:S01]  /*0f50*/  LDC.64 R4, c[0x0][0x390] ;  /* 0x0000e400ff047b82 */ /* 0x000e220000000a00 */
[----:B------:R-:W-:-:S04]  /*0f60*/  IMAD R3, R2, UR9, R3 ;  /* 0x0000000902037c24 */ /* 0x000fc8000f8e0203 */
[----:B0-----:R-:W-:-:S05]  /*0f70*/  IMAD.WIDE R2, R3, 0x4, R4 ;  /* 0x0000000403027825 */ /* 0x001fca00078e0204 */
[----:B------:R-:W-:Y:S01]  /*0f80*/  STG.E desc[UR10][R2.64], R19 ;  /* 0x0000001302007986 */ /* 0x000fe2000c10190a */
[----:B------:R-:W-:Y:S05]  /*0f90*/  EXIT ;  /* 0x000000000000794d */ /* 0x000fea0003800000 */
.L_x_6:
        /* <DEDUP_REMOVED lines=14> */
.L_x_8:


//--------------------- .nv.shared._Z10foo_kernelPfS_S_S_S_ --------------------------
	.section	.nv.shared._Z10foo_kernelPfS_S_S_S_,"aw",@nobits
	.sectionflags	@""
	.align	4
.nv.shared._Z10foo_kernelPfS_S_S_S_:
	.zero		6144


//--------------------- .nv.shared.reserved.0     --------------------------
	.section	.nv.shared.reserved.0,"aw",@nobits
	.weak		__nv_reservedSMEM_offset_0_alias
	.size		__nv_reservedSMEM_offset_0_alias, 0, 64
	.other		__nv_reservedSMEM_offset_0_alias,@"STO_CUDA_RESERVED_SHARED STV_DEFAULT"
__nv_reservedSMEM_offset_0_alias:
	.zero		0
	.zero		64


//--------------------- .nv.shared._Z16matrixMultKernelPfS_S_i --------------------------
	.section	.nv.shared._Z16matrixMultKernelPfS_S_i,"aw",@nobits
	.sectionflags	@""
	.align	4
.nv.shared._Z16matrixMultKernelPfS_S_i:
	.zero		1056


//--------------------- .nv.constant0._Z10foo_kernelPfS_S_S_S_ --------------------------
	.section	.nv.constant0._Z10foo_kernelPfS_S_S_S_,"a",@progbits
	.sectionflags	@""
	.align	4
.nv.constant0._Z10foo_kernelPfS_S_S_S_:
	.zero		936


//--------------------- .nv.constant0._Z16matrixMultKernelPfS_S_i --------------------------
	.section	.nv.constant0._Z16matrixMultKernelPfS_S_i,"a",@progbits
	.sectionflags	@""
	.align	4
.nv.constant0._Z16matrixMultKernelPfS_S_i:
	.zero		924


//--------------------- SYMBOLS --------------------------

	.type		.nv.reservedSmem.offset0,@object
	.size		.nv.reservedSmem.offset0,0x4
	.type		.nv.reservedSmem.cap,@object
	.size		.nv.reservedSmem.cap,0x4
